	.headerflags	@"EF_CUDA_TEXMODE_UNIFIED EF_CUDA_64BIT_ADDRESS EF_CUDA_ACCELERATORS EF_CUDA_SM90 EF_CUDA_VIRTUAL_SM(EF_CUDA_SM90)"
	.elftype	@"ET_EXEC"


//--------------------- .nv.info                  --------------------------
	.section	.nv.info,"",@"SHT_CUDA_INFO"
	.align	4


	//----- nvinfo : EIATTR_REGCOUNT
	.align		4
        /*0000*/ 	.byte	0x04, 0x2f
        /*0002*/ 	.short	(.L_3 - .L_2)
	.align		4
.L_2:
        /*0004*/ 	.word	index@(triton_poi_fused__native_batch_norm_legit_no_training_relu_threshold_backward_3)
        /*0008*/ 	.word	0x0000000f


	//----- nvinfo : EIATTR_MIN_STACK_SIZE
	.align		4
.L_3:
        /*000c*/ 	.byte	0x04, 0x12
        /*000e*/ 	.short	(.L_5 - .L_4)
	.align		4
.L_4:
        /*0010*/ 	.word	index@(triton_poi_fused__native_batch_norm_legit_no_training_relu_threshold_backward_3)
        /*0014*/ 	.word	0x00000000


	//----- nvinfo : EIATTR_FRAME_SIZE
	.align		4
.L_5:
        /*0018*/ 	.byte	0x04, 0x11
        /*001a*/ 	.short	(.L_7 - .L_6)
	.align		4
.L_6:
        /*001c*/ 	.word	index@(triton_poi_fused__native_batch_norm_legit_no_training_relu_threshold_backward_3)
        /*0020*/ 	.word	0x00000000


	//----- nvinfo : EIATTR_MIN_STACK_SIZE
	.align		4
.L_7:
        /*0024*/ 	.byte	0x04, 0x12
        /*0026*/ 	.short	(.L_9 - .L_8)
	.align		4
.L_8:
        /*0028*/ 	.word	index@(triton_poi_fused__native_batch_norm_legit_no_training_relu_threshold_backward_3)
        /*002c*/ 	.word	0x00000000
.L_9:


//--------------------- .nv.info.triton_poi_fused__native_batch_norm_legit_no_training_relu_threshold_backward_3 --------------------------
	.section	.nv.info.triton_poi_fused__native_batch_norm_legit_no_training_relu_threshold_backward_3,"",@"SHT_CUDA_INFO"
	.sectionflags	@""
	.align	4


	//----- nvinfo : EIATTR_CUDA_API_VERSION
	.align		4
        /*0000*/ 	.byte	0x04, 0x37
        /*0002*/ 	.short	(.L_11 - .L_10)
.L_10:
        /*0004*/ 	.word	0x0000007c


	//----- nvinfo : EIATTR_KPARAM_INFO
	.align		4
.L_11:
        /*0008*/ 	.byte	0x04, 0x17
        /*000a*/ 	.short	(.L_13 - .L_12)
.L_12:
        /*000c*/ 	.word	0x00000000
        /*0010*/ 	.short	0x0007
        /*0012*/ 	.short	0x0038
        /*0014*/ 	.byte	0x00, 0xf0, 0x11, 0x00


	//----- nvinfo : EIATTR_KPARAM_INFO
	.align		4
.L_13:
        /*0018*/ 	.byte	0x04, 0x17
        /*001a*/ 	.short	(.L_15 - .L_14)
.L_14:
        /*001c*/ 	.word	0x00000000
        /*0020*/ 	.short	0x0006
        /*0022*/ 	.short	0x0030
        /*0024*/ 	.byte	0x00, 0xf4, 0x21, 0x00


	//----- nvinfo : EIATTR_KPARAM_INFO
	.align		4
.L_15:
        /*0028*/ 	.byte	0x04, 0x17
        /*002a*/ 	.short	(.L_17 - .L_16)
.L_16:
        /*002c*/ 	.word	0x00000000
        /*0030*/ 	.short	0x0005
        /*0032*/ 	.short	0x0028
        /*0034*/ 	.byte	0x00, 0xf4, 0x21, 0x00


	//----- nvinfo : EIATTR_KPARAM_INFO
	.align		4
.L_17:
        /*0038*/ 	.byte	0x04, 0x17
        /*003a*/ 	.short	(.L_19 - .L_18)
.L_18:
        /*003c*/ 	.word	0x00000000
        /*0040*/ 	.short	0x0004
        /*0042*/ 	.short	0x0020
        /*0044*/ 	.byte	0x00, 0xf4, 0x21, 0x00


	//----- nvinfo : EIATTR_KPARAM_INFO
	.align		4
.L_19:
        /*0048*/ 	.byte	0x04, 0x17
        /*004a*/ 	.short	(.L_21 - .L_20)
.L_20:
        /*004c*/ 	.word	0x00000000
        /*0050*/ 	.short	0x0003
        /*0052*/ 	.short	0x0018
        /*0054*/ 	.byte	0x00, 0xf4, 0x21, 0x00


	//----- nvinfo : EIATTR_KPARAM_INFO
	.align		4
.L_21:
        /*0058*/ 	.byte	0x04, 0x17
        /*005a*/ 	.short	(.L_23 - .L_22)
.L_22:
        /*005c*/ 	.word	0x00000000
        /*0060*/ 	.short	0x0002
        /*0062*/ 	.short	0x0010
        /*0064*/ 	.byte	0x00, 0xf4, 0x21, 0x00


	//----- nvinfo : EIATTR_KPARAM_INFO
	.align		4
.L_23:
        /*0068*/ 	.byte	0x04, 0x17
        /*006a*/ 	.short	(.L_25 - .L_24)
.L_24:
        /*006c*/ 	.word	0x00000000
        /*0070*/ 	.short	0x0001
        /*0072*/ 	.short	0x0008
        /*0074*/ 	.byte	0x00, 0xf4, 0x21, 0x00


	//----- nvinfo : EIATTR_KPARAM_INFO
	.align		4
.L_25:
        /*0078*/ 	.byte	0x04, 0x17
        /*007a*/ 	.short	(.L_27 - .L_26)
.L_26:
        /*007c*/ 	.word	0x00000000
        /*0080*/ 	.short	0x0000
        /*0082*/ 	.short	0x0000
        /*0084*/ 	.byte	0x00, 0xf4, 0x21, 0x00


	//----- nvinfo : EIATTR_SPARSE_MMA_MASK
	.align		4
.L_27:
        /*0088*/ 	.byte	0x03, 0x50
        /*008a*/ 	.short	0x0000


	//----- nvinfo : EIATTR_MAXREG_COUNT
	.align		4
        /*008c*/ 	.byte	0x03, 0x1b
        /*008e*/ 	.short	0x00ff


	//----- nvinfo : EIATTR_EXIT_INSTR_OFFSETS
	.align		4
        /*0090*/ 	.byte	0x04, 0x1c
        /*0092*/ 	.short	(.L_29 - .L_28)


	//   ....[0]....
.L_28:
        /*0094*/ 	.word	0x000002b0


	//   ....[1]....
        /*0098*/ 	.word	0x000002d0


	//----- nvinfo : EIATTR_REQNTID
	.align		4
.L_29:
        /*009c*/ 	.byte	0x04, 0x10
        /*009e*/ 	.short	(.L_31 - .L_30)
.L_30:
        /*00a0*/ 	.word	0x00000080
        /*00a4*/ 	.word	0x00000001
        /*00a8*/ 	.word	0x00000001


	//----- nvinfo : EIATTR_CBANK_PARAM_SIZE
	.align		4
.L_31:
        /*00ac*/ 	.byte	0x03, 0x19
        /*00ae*/ 	.short	0x003c


	//----- nvinfo : EIATTR_PARAM_CBANK
	.align		4
        /*00b0*/ 	.byte	0x04, 0x0a
        /*00b2*/ 	.short	(.L_33 - .L_32)
	.align		4
.L_32:
        /*00b4*/ 	.word	index@(.nv.constant0.triton_poi_fused__native_batch_norm_legit_no_training_relu_threshold_backward_3)
        /*00b8*/ 	.short	0x0210
        /*00ba*/ 	.short	0x003c


	//----- nvinfo : EIATTR_SW_WAR
	.align		4
.L_33:
        /*00bc*/ 	.byte	0x04, 0x36
        /*00be*/ 	.short	(.L_35 - .L_34)
.L_34:
        /*00c0*/ 	.word	0x00000008
.L_35:


//--------------------- .nv.callgraph             --------------------------
	.section	.nv.callgraph,"",@"SHT_CUDA_CALLGRAPH"
	.align	4
	.sectionentsize	8
	.align		4
        /*0000*/ 	.word	0x00000000
	.align		4
        /*0004*/ 	.word	0xffffffff
	.align		4
        /*0008*/ 	.word	0x00000000
	.align		4
        /*000c*/ 	.word	0xfffffffe
	.align		4
        /*0010*/ 	.word	0x00000000
	.align		4
        /*0014*/ 	.word	0xfffffffd
	.align		4
        /*0018*/ 	.word	0x00000000
	.align		4
        /*001c*/ 	.word	0xfffffffc


//--------------------- .nv.constant4             --------------------------
	.section	.nv.constant4,"a",@progbits
	.align	8
	.align		8
.nv.constant4:
        /*0000*/ 	.dword	_$_str
	.align		8
        /*0008*/ 	.dword	_$_str_$_2


//--------------------- .text.triton_poi_fused__native_batch_norm_legit_no_training_relu_threshold_backward_3 --------------------------
	.section	.text.triton_poi_fused__native_batch_norm_legit_no_training_relu_threshold_backward_3,"ax",@progbits
	.align	128
        .global         triton_poi_fused__native_batch_norm_legit_no_training_relu_threshold_backward_3
        .type           triton_poi_fused__native_batch_norm_legit_no_training_relu_threshold_backward_3,@function
        .size           triton_poi_fused__native_batch_norm_legit_no_training_relu_threshold_backward_3,(.L_x_1 - triton_poi_fused__native_batch_norm_legit_no_training_relu_threshold_backward_3)
        .other          triton_poi_fused__native_batch_norm_legit_no_training_relu_threshold_backward_3,@"STO_CUDA_ENTRY STV_DEFAULT"
triton_poi_fused__native_batch_norm_legit_no_training_relu_threshold_backward_3:
.text.triton_poi_fused__native_batch_norm_legit_no_training_relu_threshold_backward_3:
[----:B------:R-:W0:Y:S02]  /*0000*/  LDC R1, c[0x0][0x28] ;  /* 0x00000a00ff017b82 */ /* 0x000e240000000800 */
[----:B------:R-:W1:Y:S01]  /*0010*/  LDC.64 R6, c[0x0][0x220] ;  /* 0x00008800ff067b82 */ /* 0x000e620000000a00 */
[----:B------:R-:W-:Y:S01]  /*0020*/  ULDC.64 UR4, c[0x0][0x208] ;  /* 0x0000820000047ab9 */ /* 0x000fe20000000a00 */
[----:B------:R-:W2:Y:S01]  /*0030*/  S2R R0, SR_TID.X ;  /* 0x0000000000007919 */ /* 0x000ea20000002100 */
[----:B------:R-:W3:Y:S05]  /*0040*/  S2R R9, SR_CTAID.X ;  /* 0x0000000000097919 */ /* 0x000eea0000002500 */
[----:B------:R-:W4:Y:S08]  /*0050*/  LDC.64 R2, c[0x0][0x210] ;  /* 0x00008400ff027b82 */ /* 0x000f300000000a00 */
[----:B------:R-:W5:Y:S01]  /*0060*/  LDC.64 R4, c[0x0][0x218] ;  /* 0x00008600ff047b82 */ /* 0x000f620000000a00 */
[----:B------:R-:W-:Y:S01]  /*0070*/  HFMA2.MMA R12, -RZ, RZ, 0, 0 ;  /* 0x00000000ff0c7435 */ /* 0x000fe200000001ff */
[----:B------:R-:W-:Y:S01]  /*0080*/  ULDC.64 UR6, c[0x0][0x240] ;  /* 0x0000900000067ab9 */ /* 0x000fe20000000a00 */
[----:B-1----:R-:W4:Y:S05]  /*0090*/  LDG.E R6, desc[UR4][R6.64] ;  /* 0x0000000406067981 */ /* 0x002f2a000c1e1900 */
[----:B------:R-:W1:Y:S01]  /*00a0*/  LDC.64 R10, c[0x0][0x230] ;  /* 0x00008c00ff0a7b82 */ /* 0x000e620000000a00 */
[----:B--2---:R-:W-:-:S05]  /*00b0*/  LOP3.LUT R0, R0, 0x7f, RZ, 0xc0, !PT ;  /* 0x0000007f00007812 */ /* 0x004fca00078ec0ff */
[----:B---3--:R-:W-:Y:S01]  /*00c0*/  IMAD R0, R9, 0x80, R0 ;  /* 0x0000008009007824 */ /* 0x008fe200078e0200 */
[----:B-----5:R-:W2:Y:S01]  /*00d0*/  LDG.E R5, desc[UR4][R4.64] ;  /* 0x0000000404057981 */ /* 0x020ea2000c1e1900 */
[----:B------:R-:W3:Y:S02]  /*00e0*/  LDC.64 R8, c[0x0][0x228] ;  /* 0x00008a00ff087b82 */ /* 0x000ee40000000a00 */
[C---:B----4-:R-:W-:Y:S01]  /*00f0*/  IMAD.WIDE R2, R0.reuse, 0x4, R2 ;  /* 0x0000000400027825 */ /* 0x050fe200078e0202 */
[----:B------:R-:W-:Y:S01]  /*0100*/  ISETP.GE.AND P0, PT, R0, 0x100, PT ;  /* 0x000001000000780c */ /* 0x000fe20003f06270 */
[----:B-1----:R-:W4:-:S12]  /*0110*/  LDG.E R11, desc[UR4][R10.64] ;  /* 0x000000040a0b7981 */ /* 0x002f18000c1e1900 */
[----:B------:R1:W2:Y:S04]  /*0120*/  @!P0 LDG.E R12, desc[UR4][R2.64] ;  /* 0x00000004020c8981 */ /* 0x0002a8000c1e1900 */
[----:B---3--:R-:W4:Y:S01]  /*0130*/  LDG.E R8, desc[UR4][R8.64] ;  /* 0x0000000408087981 */ /* 0x008f22000c1e1900 */
[----:B-1----:R-:W-:Y:S02]  /*0140*/  IMAD.MOV.U32 R2, RZ, RZ, 0x3e800000 ;  /* 0x3e800000ff027424 */ /* 0x002fe400078e00ff */
[----:B------:R-:W-:-:S04]  /*0150*/  FADD R6, R6, 9.9999997473787516356e-06 ;  /* 0x3727c5ac06067421 */ /* 0x000fc80000000000 */
[----:B------:R-:W1:Y:S02]  /*0160*/  MUFU.SQRT R7, R6 ;  /* 0x0000000600077308 */ /* 0x000e640000002000 */
[C---:B-1----:R-:W-:Y:S02]  /*0170*/  FSETP.GT.AND P1, PT, R7.reuse, 8.50705917302346158658e+37, PT ;  /* 0x7e8000000700780b */ /* 0x042fe40003f24000 */
[----:B------:R-:W-:-:S11]  /*0180*/  FSETP.GEU.AND P2, PT, R7, 1.175494350822287508e-38, PT ;  /* 0x008000000700780b */ /* 0x000fd60003f4e000 */
[----:B------:R-:W-:-:S04]  /*0190*/  @P1 FMUL R7, R7, 0.25 ;  /* 0x3e80000007071820 */ /* 0x000fc80000400000 */
[----:B------:R-:W-:-:S06]  /*01a0*/  @!P2 FMUL R7, R7, 16777216 ;  /* 0x4b8000000707a820 */ /* 0x000fcc0000400000 */
[----:B------:R-:W1:Y:S01]  /*01b0*/  MUFU.RCP R7, R7 ;  /* 0x0000000700077308 */ /* 0x000e620000001000 */
[----:B------:R-:W-:Y:S02]  /*01c0*/  FSEL R4, R2, 1, P1 ;  /* 0x3f80000002047808 */ /* 0x000fe40000800000 */
[----:B------:R-:W3:Y:S03]  /*01d0*/  LDC.64 R2, c[0x0][0x238] ;  /* 0x00008e00ff027b82 */ /* 0x000ee60000000a00 */
[----:B------:R-:W-:Y:S01]  /*01e0*/  @!P2 FMUL R4, R4, 16777216 ;  /* 0x4b8000000404a820 */ /* 0x000fe20000400000 */
[----:B--2---:R-:W-:-:S03]  /*01f0*/  FADD R5, -R5, R12 ;  /* 0x0000000c05057221 */ /* 0x004fc60000000100 */
[----:B-1----:R-:W-:-:S04]  /*0200*/  FMUL R4, R7, R4 ;  /* 0x0000000407047220 */ /* 0x002fc80000400000 */
[----:B------:R-:W-:-:S04]  /*0210*/  FMUL R4, R5, R4 ;  /* 0x0000000405047220 */ /* 0x000fc80000400000 */
[----:B----4-:R-:W-:-:S05]  /*0220*/  FFMA R4, R8, R4, R11 ;  /* 0x0000000408047223 */ /* 0x010fca000000000b */
[----:B------:R-:W-:Y:S01]  /*0230*/  FSETP.GEU.AND P1, PT, R4, RZ, PT ;  /* 0x000000ff0400720b */ /* 0x000fe20003f2e000 */
[----:B---3--:R-:W-:-:S03]  /*0240*/  IMAD.WIDE R2, R0, 0x4, R2 ;  /* 0x0000000400027825 */ /* 0x008fc600078e0202 */
[----:B------:R-:W-:Y:S02]  /*0250*/  FSEL R7, R4, RZ, P1 ;  /* 0x000000ff04077208 */ /* 0x000fe40000800000 */
[----:B------:R-:W-:Y:S02]  /*0260*/  IADD3 R4, P1, R0, UR6, RZ ;  /* 0x0000000600047c10 */ /* 0x000fe4000ff3e0ff */
[----:B------:R-:W-:Y:S01]  /*0270*/  FSETP.GTU.AND P2, PT, R7, RZ, PT ;  /* 0x000000ff0700720b */ /* 0x000fe20003f4c000 */
[----:B------:R1:W-:Y:S01]  /*0280*/  @!P0 STG.E desc[UR4][R2.64], R7 ;  /* 0x0000000702008986 */ /* 0x0003e2000c101904 */
[----:B------:R-:W-:Y:S02]  /*0290*/  LEA.HI.X.SX32 R5, R0, UR7, 0x1, P1 ;  /* 0x0000000700057c11 */ /* 0x000fe400088f0eff */
[----:B------:R-:W-:Y:S01]  /*02a0*/  SEL R9, RZ, 0x1, P2 ;  /* 0x00000001ff097807 */ /* 0x000fe20001000000 */
[----:B------:R-:W-:Y:S08]  /*02b0*/  @P0 EXIT ;  /* 0x000000000000094d */ /* 0x000ff00003800000 */
[----:B------:R-:W-:Y:S01]  /*02c0*/  STG.E.U8 desc[UR4][R4.64], R9 ;  /* 0x0000000904007986 */ /* 0x000fe2000c101104 */
[----:B------:R-:W-:Y:S05]  /*02d0*/  EXIT ;  /* 0x000000000000794d */ /* 0x000fea0003800000 */
.L_x_0:
[----:B------:R-:W-:-:S00]  /*02e0*/  BRA `(.L_x_0) ;  /* 0xfffffffc00fc7947 */ /* 0x000fc0000383ffff */
[----:B------:R-:W-:-:S00]  /*02f0*/  NOP ;  /* 0x0000000000007918 */ /* 0x000fc00000000000 */
        /* <DEDUP_REMOVED lines=8> */
.L_x_1:


//--------------------- .nv.global.init           --------------------------
	.section	.nv.global.init,"aw",@progbits
.nv.global.init:
	.type		_$_str,@object
	.size		_$_str,(_$_str_$_2 - _$_str)
_$_str:
        /*0000*/ 	.byte	0x5f, 0x5f, 0x43, 0x55, 0x44, 0x41, 0x5f, 0x46, 0x54, 0x5a, 0x00
	.type		_$_str_$_2,@object
	.size		_$_str_$_2,(.L_1 - _$_str_$_2)
_$_str_$_2:
        /*000b*/ 	.byte	0x5f, 0x5f, 0x43, 0x55, 0x44, 0x41, 0x5f, 0x50, 0x52, 0x45, 0x43, 0x5f, 0x53, 0x51, 0x52, 0x54
        /*001b*/ 	.byte	0x00
.L_1:


//--------------------- .nv.constant0.triton_poi_fused__native_batch_norm_legit_no_training_relu_threshold_backward_3 --------------------------
	.section	.nv.constant0.triton_poi_fused__native_batch_norm_legit_no_training_relu_threshold_backward_3,"a",@progbits
	.sectionflags	@""
	.align	4
.nv.constant0.triton_poi_fused__native_batch_norm_legit_no_training_relu_threshold_backward_3:
	.zero		588
